//
// Generated by NVIDIA NVVM Compiler
//
// Compiler Build ID: CL-36424714
// Cuda compilation tools, release 13.0, V13.0.88
// Based on NVVM 20.0.0
//

.version 9.0
.target sm_100
.address_size 64

	// .globl	_Z21matrixTransposeKernelPiS_ii

.visible .entry _Z21matrixTransposeKernelPiS_ii(
	.param .u64 .ptr .align 1 _Z21matrixTransposeKernelPiS_ii_param_0,
	.param .u64 .ptr .align 1 _Z21matrixTransposeKernelPiS_ii_param_1,
	.param .u32 _Z21matrixTransposeKernelPiS_ii_param_2,
	.param .u32 _Z21matrixTransposeKernelPiS_ii_param_3
)
{
	.reg .pred 	%p<14>;
	.reg .b32 	%r<75>;
	.reg .b64 	%rd<66>;

	ld.param.u64 	%rd9, [_Z21matrixTransposeKernelPiS_ii_param_0];
	ld.param.u64 	%rd10, [_Z21matrixTransposeKernelPiS_ii_param_1];
	ld.param.u32 	%r24, [_Z21matrixTransposeKernelPiS_ii_param_2];
	ld.param.u32 	%r25, [_Z21matrixTransposeKernelPiS_ii_param_3];
	cvta.to.global.u64 	%rd1, %rd10;
	cvta.to.global.u64 	%rd2, %rd9;
	mov.u32 	%r26, %ctaid.y;
	mov.u32 	%r27, %ntid.y;
	mov.u32 	%r28, %tid.y;
	mad.lo.s32 	%r1, %r26, %r27, %r28;
	mov.u32 	%r29, %ctaid.x;
	mov.u32 	%r30, %ntid.x;
	mov.u32 	%r31, %tid.x;
	mad.lo.s32 	%r32, %r29, %r30, %r31;
	setp.ge.s32 	%p1, %r1, %r24;
	setp.ge.s32 	%p2, %r32, %r25;
	or.pred  	%p3, %p1, %p2;
	setp.lt.s32 	%p4, %r25, 1;
	or.pred  	%p5, %p3, %p4;
	@%p5 bra 	$L__BB0_13;
	mul.lo.s32 	%r2, %r25, %r1;
	and.b32  	%r3, %r25, 15;
	setp.lt.u32 	%p6, %r25, 16;
	mov.b32 	%r71, 0;
	@%p6 bra 	$L__BB0_4;
	and.b32  	%r71, %r25, 2147483632;
	neg.s32 	%r69, %r71;
	shl.b32 	%r6, %r24, 4;
	mul.wide.u32 	%rd11, %r2, 4;
	add.s64 	%rd12, %rd11, %rd2;
	add.s64 	%rd64, %rd12, 32;
	mul.wide.s32 	%rd15, %r24, 4;
	mov.u32 	%r68, %r1;
$L__BB0_3:
	.pragma "nounroll";
	ld.global.u32 	%r34, [%rd64+-32];
	mul.wide.s32 	%rd13, %r68, 4;
	add.s64 	%rd14, %rd1, %rd13;
	st.global.u32 	[%rd14], %r34;
	ld.global.u32 	%r35, [%rd64+-28];
	add.s64 	%rd16, %rd14, %rd15;
	st.global.u32 	[%rd16], %r35;
	ld.global.u32 	%r36, [%rd64+-24];
	add.s64 	%rd17, %rd16, %rd15;
	st.global.u32 	[%rd17], %r36;
	ld.global.u32 	%r37, [%rd64+-20];
	add.s64 	%rd18, %rd17, %rd15;
	st.global.u32 	[%rd18], %r37;
	ld.global.u32 	%r38, [%rd64+-16];
	add.s64 	%rd19, %rd18, %rd15;
	st.global.u32 	[%rd19], %r38;
	ld.global.u32 	%r39, [%rd64+-12];
	add.s64 	%rd20, %rd19, %rd15;
	st.global.u32 	[%rd20], %r39;
	ld.global.u32 	%r40, [%rd64+-8];
	add.s64 	%rd21, %rd20, %rd15;
	st.global.u32 	[%rd21], %r40;
	ld.global.u32 	%r41, [%rd64+-4];
	add.s64 	%rd22, %rd21, %rd15;
	st.global.u32 	[%rd22], %r41;
	ld.global.u32 	%r42, [%rd64];
	add.s64 	%rd23, %rd22, %rd15;
	st.global.u32 	[%rd23], %r42;
	ld.global.u32 	%r43, [%rd64+4];
	add.s64 	%rd24, %rd23, %rd15;
	st.global.u32 	[%rd24], %r43;
	ld.global.u32 	%r44, [%rd64+8];
	add.s64 	%rd25, %rd24, %rd15;
	st.global.u32 	[%rd25], %r44;
	ld.global.u32 	%r45, [%rd64+12];
	add.s64 	%rd26, %rd25, %rd15;
	st.global.u32 	[%rd26], %r45;
	ld.global.u32 	%r46, [%rd64+16];
	add.s64 	%rd27, %rd26, %rd15;
	st.global.u32 	[%rd27], %r46;
	ld.global.u32 	%r47, [%rd64+20];
	add.s64 	%rd28, %rd27, %rd15;
	st.global.u32 	[%rd28], %r47;
	ld.global.u32 	%r48, [%rd64+24];
	add.s64 	%rd29, %rd28, %rd15;
	st.global.u32 	[%rd29], %r48;
	ld.global.u32 	%r49, [%rd64+28];
	add.s64 	%rd30, %rd29, %rd15;
	st.global.u32 	[%rd30], %r49;
	add.s32 	%r69, %r69, 16;
	add.s32 	%r68, %r68, %r6;
	add.s64 	%rd64, %rd64, 64;
	setp.ne.s32 	%p7, %r69, 0;
	@%p7 bra 	$L__BB0_3;
$L__BB0_4:
	setp.eq.s32 	%p8, %r3, 0;
	@%p8 bra 	$L__BB0_13;
	and.b32  	%r12, %r25, 7;
	setp.lt.u32 	%p9, %r3, 8;
	@%p9 bra 	$L__BB0_7;
	add.s32 	%r50, %r71, %r2;
	mul.wide.u32 	%rd31, %r50, 4;
	add.s64 	%rd32, %rd2, %rd31;
	ld.global.u32 	%r51, [%rd32];
	mad.lo.s32 	%r52, %r71, %r24, %r1;
	mul.wide.s32 	%rd33, %r52, 4;
	add.s64 	%rd34, %rd1, %rd33;
	st.global.u32 	[%rd34], %r51;
	cvt.u64.u32 	%rd35, %r2;
	cvt.u64.u32 	%rd36, %r71;
	add.s64 	%rd37, %rd36, %rd35;
	shl.b64 	%rd38, %rd37, 2;
	add.s64 	%rd39, %rd2, %rd38;
	ld.global.u32 	%r53, [%rd39+4];
	mul.wide.s32 	%rd40, %r24, 4;
	add.s64 	%rd41, %rd34, %rd40;
	st.global.u32 	[%rd41], %r53;
	ld.global.u32 	%r54, [%rd39+8];
	add.s64 	%rd42, %rd41, %rd40;
	st.global.u32 	[%rd42], %r54;
	ld.global.u32 	%r55, [%rd39+12];
	add.s64 	%rd43, %rd42, %rd40;
	st.global.u32 	[%rd43], %r55;
	ld.global.u32 	%r56, [%rd39+16];
	add.s64 	%rd44, %rd43, %rd40;
	st.global.u32 	[%rd44], %r56;
	ld.global.u32 	%r57, [%rd39+20];
	add.s64 	%rd45, %rd44, %rd40;
	st.global.u32 	[%rd45], %r57;
	ld.global.u32 	%r58, [%rd39+24];
	add.s64 	%rd46, %rd45, %rd40;
	st.global.u32 	[%rd46], %r58;
	ld.global.u32 	%r59, [%rd39+28];
	add.s64 	%rd47, %rd46, %rd40;
	st.global.u32 	[%rd47], %r59;
	add.s32 	%r71, %r71, 8;
$L__BB0_7:
	setp.eq.s32 	%p10, %r12, 0;
	@%p10 bra 	$L__BB0_13;
	and.b32  	%r15, %r25, 3;
	setp.lt.u32 	%p11, %r12, 4;
	@%p11 bra 	$L__BB0_10;
	add.s32 	%r60, %r71, %r2;
	mul.wide.u32 	%rd48, %r60, 4;
	add.s64 	%rd49, %rd2, %rd48;
	ld.global.u32 	%r61, [%rd49];
	mad.lo.s32 	%r62, %r71, %r24, %r1;
	mul.wide.s32 	%rd50, %r62, 4;
	add.s64 	%rd51, %rd1, %rd50;
	st.global.u32 	[%rd51], %r61;
	cvt.u64.u32 	%rd52, %r2;
	cvt.u64.u32 	%rd53, %r71;
	add.s64 	%rd54, %rd53, %rd52;
	shl.b64 	%rd55, %rd54, 2;
	add.s64 	%rd56, %rd2, %rd55;
	ld.global.u32 	%r63, [%rd56+4];
	mul.wide.s32 	%rd57, %r24, 4;
	add.s64 	%rd58, %rd51, %rd57;
	st.global.u32 	[%rd58], %r63;
	ld.global.u32 	%r64, [%rd56+8];
	add.s64 	%rd59, %rd58, %rd57;
	st.global.u32 	[%rd59], %r64;
	ld.global.u32 	%r65, [%rd56+12];
	add.s64 	%rd60, %rd59, %rd57;
	st.global.u32 	[%rd60], %r65;
	add.s32 	%r71, %r71, 4;
$L__BB0_10:
	setp.eq.s32 	%p12, %r15, 0;
	@%p12 bra 	$L__BB0_13;
	mad.lo.s32 	%r74, %r71, %r24, %r1;
	add.s32 	%r66, %r71, %r2;
	mul.wide.u32 	%rd61, %r66, 4;
	add.s64 	%rd65, %rd2, %rd61;
	neg.s32 	%r73, %r15;
$L__BB0_12:
	.pragma "nounroll";
	ld.global.u32 	%r67, [%rd65];
	mul.wide.s32 	%rd62, %r74, 4;
	add.s64 	%rd63, %rd1, %rd62;
	st.global.u32 	[%rd63], %r67;
	add.s32 	%r74, %r74, %r24;
	add.s64 	%rd65, %rd65, 4;
	add.s32 	%r73, %r73, 1;
	setp.ne.s32 	%p13, %r73, 0;
	@%p13 bra 	$L__BB0_12;
$L__BB0_13:
	ret;

}


// ===== COMPILED SASS (sm_100) =====

	.target	sm_100

	.elftype	@"ET_EXEC"


//--------------------- .note.nv.tkinfo           --------------------------
	.section	.note.nv.tkinfo,"",@"SHT_NOTE"
	.sectionflags	@"SHF_NOTE_NV_TKINFO"
	.tkinfo
        /*0018*/ 	.word	0x00000002
        /*0030*/ 	.string	""
        /*0030*/ 	.string	"ptxas"
        /*0030*/ 	.string	"Cuda compilation tools, release 13.0, V13.0.88"
        /*0030*/ 	.string	"Build cuda_13.0.r13.0/compiler.36424714_0"
        /*0030*/ 	.string	"-arch sm_100 -m 64 "



//--------------------- .note.nv.cuinfo           --------------------------
	.section	.note.nv.cuinfo,"",@"SHT_NOTE"
	.sectionflags	@"SHF_NOTE_NV_CUINFO"
        /*0018*/ 	.short	0x0002
        /*001a*/ 	.short	0x0064
        /*001c*/ 	.short	0x0082
	.zero		2


//--------------------- .nv.info                  --------------------------
	.section	.nv.info,"",@"SHT_CUDA_INFO"
	.align	4


	//----- nvinfo : EIATTR_REGCOUNT
	.align		4
        /*0000*/ 	.byte	0x04, 0x2f
        /*0002*/ 	.short	(.L_1 - .L_0)
	.align		4
.L_0:
        /*0004*/ 	.word	index@(_Z21matrixTransposeKernelPiS_ii)
        /*0008*/ 	.word	0x00000020


	//----- nvinfo : EIATTR_FRAME_SIZE
	.align		4
.L_1:
        /*000c*/ 	.byte	0x04, 0x11
        /*000e*/ 	.short	(.L_3 - .L_2)
	.align		4
.L_2:
        /*0010*/ 	.word	index@(_Z21matrixTransposeKernelPiS_ii)
        /*0014*/ 	.word	0x00000000


	//----- nvinfo : EIATTR_MIN_STACK_SIZE
	.align		4
.L_3:
        /*0018*/ 	.byte	0x04, 0x12
        /*001a*/ 	.short	(.L_5 - .L_4)
	.align		4
.L_4:
        /*001c*/ 	.word	index@(_Z21matrixTransposeKernelPiS_ii)
        /*0020*/ 	.word	0x00000000
.L_5:


//--------------------- .nv.compat                --------------------------
	.section	.nv.compat,"",@"SHT_CUDA_COMPAT_INFO"
	.align	4
        /*0000*/ 	.byte	0x02, 0x09, 0x00, 0x00, 0x02, 0x02, 0x01, 0x00, 0x02, 0x05, 0x05, 0x00, 0x03, 0x07, 0x01, 0x01
        /*0010*/ 	.byte	0x02, 0x03, 0x00, 0x00, 0x02, 0x06, 0x01, 0x00, 0x04, 0x0b, 0x08, 0x00, 0x09, 0x00, 0x00, 0x00
        /*0020*/ 	.byte	0x00, 0x00, 0x00, 0x00


//--------------------- .nv.info._Z21matrixTransposeKernelPiS_ii --------------------------
	.section	.nv.info._Z21matrixTransposeKernelPiS_ii,"",@"SHT_CUDA_INFO"
	.sectionflags	@""
	.align	4


	//----- nvinfo : EIATTR_CUDA_API_VERSION
	.align		4
        /*0000*/ 	.byte	0x04, 0x37
        /*0002*/ 	.short	(.L_7 - .L_6)
.L_6:
        /*0004*/ 	.word	0x00000082


	//----- nvinfo : EIATTR_KPARAM_INFO
	.align		4
.L_7:
        /*0008*/ 	.byte	0x04, 0x17
        /*000a*/ 	.short	(.L_9 - .L_8)
.L_8:
        /*000c*/ 	.word	0x00000000
        /*0010*/ 	.short	0x0003
        /*0012*/ 	.short	0x0014
        /*0014*/ 	.byte	0x00, 0xf0, 0x11, 0x00


	//----- nvinfo : EIATTR_KPARAM_INFO
	.align		4
.L_9:
        /*0018*/ 	.byte	0x04, 0x17
        /*001a*/ 	.short	(.L_11 - .L_10)
.L_10:
        /*001c*/ 	.word	0x00000000
        /*0020*/ 	.short	0x0002
        /*0022*/ 	.short	0x0010
        /*0024*/ 	.byte	0x00, 0xf0, 0x11, 0x00


	//----- nvinfo : EIATTR_KPARAM_INFO
	.align		4
.L_11:
        /*0028*/ 	.byte	0x04, 0x17
        /*002a*/ 	.short	(.L_13 - .L_12)
.L_12:
        /*002c*/ 	.word	0x00000000
        /*0030*/ 	.short	0x0001
        /*0032*/ 	.short	0x0008
        /*0034*/ 	.byte	0x00, 0xf5, 0x21, 0x00


	//----- nvinfo : EIATTR_KPARAM_INFO
	.align		4
.L_13:
        /*0038*/ 	.byte	0x04, 0x17
        /*003a*/ 	.short	(.L_15 - .L_14)
.L_14:
        /*003c*/ 	.word	0x00000000
        /*0040*/ 	.short	0x0000
        /*0042*/ 	.short	0x0000
        /*0044*/ 	.byte	0x00, 0xf5, 0x21, 0x00


	//----- nvinfo : EIATTR_SPARSE_MMA_MASK
	.align		4
.L_15:
        /*0048*/ 	.byte	0x03, 0x50
        /*004a*/ 	.short	0x0000


	//----- nvinfo : EIATTR_MAXREG_COUNT
	.align		4
        /*004c*/ 	.byte	0x03, 0x1b
        /*004e*/ 	.short	0x00ff


	//----- nvinfo : EIATTR_MERCURY_ISA_VERSION
	.align		4
        /*0050*/ 	.byte	0x03, 0x5f
        /*0052*/ 	.short	0x0101


	//----- nvinfo : EIATTR_VRC_CTA_INIT_COUNT
	.align		4
        /*0054*/ 	.byte	0x02, 0x4a
	.zero		1
	.zero		1


	//----- nvinfo : EIATTR_EXIT_INSTR_OFFSETS
	.align		4
        /*0058*/ 	.byte	0x04, 0x1c
        /*005a*/ 	.short	(.L_17 - .L_16)


	//   ....[0]....
.L_16:
        /*005c*/ 	.word	0x000000d0


	//   ....[1]....
        /*0060*/ 	.word	0x00000550


	//   ....[2]....
        /*0064*/ 	.word	0x000007d0


	//   ....[3]....
        /*0068*/ 	.word	0x00000990


	//   ....[4]....
        /*006c*/ 	.word	0x00000ab0


	//----- nvinfo : EIATTR_CBANK_PARAM_SIZE
	.align		4
.L_17:
        /*0070*/ 	.byte	0x03, 0x19
        /*0072*/ 	.short	0x0018


	//----- nvinfo : EIATTR_PARAM_CBANK
	.align		4
        /*0074*/ 	.byte	0x04, 0x0a
        /*0076*/ 	.short	(.L_19 - .L_18)
	.align		4
.L_18:
        /*0078*/ 	.word	index@(.nv.constant0._Z21matrixTransposeKernelPiS_ii)
        /*007c*/ 	.short	0x0380
        /*007e*/ 	.short	0x0018


	//----- nvinfo : EIATTR_SW_WAR
	.align		4
.L_19:
        /*0080*/ 	.byte	0x04, 0x36
        /*0082*/ 	.short	(.L_21 - .L_20)
.L_20:
        /*0084*/ 	.word	0x00000008
.L_21:


//--------------------- .nv.callgraph             --------------------------
	.section	.nv.callgraph,"",@"SHT_CUDA_CALLGRAPH"
	.align	4
	.sectionentsize	8
	.align		4
        /*0000*/ 	.word	0x00000000
	.align		4
        /*0004*/ 	.word	0xffffffff
	.align		4
        /*0008*/ 	.word	0x00000000
	.align		4
        /*000c*/ 	.word	0xfffffffe
	.align		4
        /*0010*/ 	.word	0x00000000
	.align		4
        /*0014*/ 	.word	0xfffffffd
	.align		4
        /*0018*/ 	.word	0x00000000
	.align		4
        /*001c*/ 	.word	0xfffffffc


//--------------------- .text._Z21matrixTransposeKernelPiS_ii --------------------------
	.section	.text._Z21matrixTransposeKernelPiS_ii,"ax",@progbits
	.align	128
        .global         _Z21matrixTransposeKernelPiS_ii
        .type           _Z21matrixTransposeKernelPiS_ii,@function
        .size           _Z21matrixTransposeKernelPiS_ii,(.L_x_6 - _Z21matrixTransposeKernelPiS_ii)
        .other          _Z21matrixTransposeKernelPiS_ii,@"STO_CUDA_ENTRY STV_DEFAULT"
_Z21matrixTransposeKernelPiS_ii:
.text._Z21matrixTransposeKernelPiS_ii:
[----:B------:R-:W-:Y:S01]  /*0000*/  LDC R1, c[0x0][0x37c] ;  /* 0x0000df00ff017b82 */ /* 0x000fe20000000800 */
[----:B------:R-:W0:Y:S07]  /*0010*/  S2R R7, SR_TID.X ;  /* 0x0000000000077919 */ /* 0x000e2e0000002100 */
[----:B------:R-:W1:Y:S01]  /*0020*/  LDC R5, c[0x0][0x364] ;  /* 0x0000d900ff057b82 */ /* 0x000e620000000800 */
[----:B------:R-:W1:Y:S07]  /*0030*/  S2R R4, SR_TID.Y ;  /* 0x0000000000047919 */ /* 0x000e6e0000002200 */
[----:B------:R-:W0:Y:S08]  /*0040*/  S2UR UR5, SR_CTAID.X ;  /* 0x00000000000579c3 */ /* 0x000e300000002500 */
[----:B------:R-:W0:Y:S08]  /*0050*/  LDC R0, c[0x0][0x360] ;  /* 0x0000d800ff007b82 */ /* 0x000e300000000800 */
[----:B------:R-:W1:Y:S08]  /*0060*/  S2UR UR4, SR_CTAID.Y ;  /* 0x00000000000479c3 */ /* 0x000e700000002600 */
[----:B------:R-:W2:Y:S01]  /*0070*/  LDC.64 R2, c[0x0][0x390] ;  /* 0x0000e400ff027b82 */ /* 0x000ea20000000a00 */
[----:B0-----:R-:W-:-:S02]  /*0080*/  IMAD R0, R0, UR5, R7 ;  /* 0x0000000500007c24 */ /* 0x001fc4000f8e0207 */
[----:B-1----:R-:W-:-:S03]  /*0090*/  IMAD R5, R5, UR4, R4 ;  /* 0x0000000405057c24 */ /* 0x002fc6000f8e0204 */
[----:B--2---:R-:W-:-:S04]  /*00a0*/  ISETP.GE.AND P0, PT, R0, R3, PT ;  /* 0x000000030000720c */ /* 0x004fc80003f06270 */
[----:B------:R-:W-:-:S04]  /*00b0*/  ISETP.GE.OR P0, PT, R5, R2, P0 ;  /* 0x000000020500720c */ /* 0x000fc80000706670 */
[----:B------:R-:W-:-:S13]  /*00c0*/  ISETP.LT.OR P0, PT, R3, 0x1, P0 ;  /* 0x000000010300780c */ /* 0x000fda0000701670 */
[----:B------:R-:W-:Y:S05]  /*00d0*/  @P0 EXIT ;  /* 0x000000000000094d */ /* 0x000fea0003800000 */
[C---:B------:R-:W-:Y:S01]  /*00e0*/  ISETP.GE.U32.AND P1, PT, R3.reuse, 0x10, PT ;  /* 0x000000100300780c */ /* 0x040fe20003f26070 */
[----:B------:R-:W0:Y:S01]  /*00f0*/  LDCU.64 UR4, c[0x0][0x358] ;  /* 0x00006b00ff0477ac */ /* 0x000e220008000a00 */
[----:B------:R-:W-:Y:S01]  /*0100*/  LOP3.LUT R6, R3, 0xf, RZ, 0xc0, !PT ;  /* 0x0000000f03067812 */ /* 0x000fe200078ec0ff */
[----:B------:R-:W-:Y:S02]  /*0110*/  HFMA2 R7, -RZ, RZ, 0, 0 ;  /* 0x00000000ff077431 */ /* 0x000fe400000001ff */
[----:B------:R-:W-:Y:S01]  /*0120*/  IMAD R0, R5, R3, RZ ;  /* 0x0000000305007224 */ /* 0x000fe200078e02ff */
[----:B------:R-:W-:-:S07]  /*0130*/  ISETP.NE.AND P0, PT, R6, RZ, PT ;  /* 0x000000ff0600720c */ /* 0x000fce0003f05270 */
[----:B------:R-:W-:Y:S06]  /*0140*/  @!P1 BRA `(.L_x_0) ;  /* 0x0000000400009947 */ /* 0x000fec0003800000 */
[----:B------:R-:W1:Y:S01]  /*0150*/  LDC.64 R8, c[0x0][0x380] ;  /* 0x0000e000ff087b82 */ /* 0x000e620000000a00 */
[----:B------:R-:W-:Y:S02]  /*0160*/  LOP3.LUT R7, R3, 0x7ffffff0, RZ, 0xc0, !PT ;  /* 0x7ffffff003077812 */ /* 0x000fe400078ec0ff */
[----:B------:R-:W-:Y:S02]  /*0170*/  MOV R11, R5 ;  /* 0x00000005000b7202 */ /* 0x000fe40000000f00 */
[----:B------:R-:W-:Y:S01]  /*0180*/  IADD3 R4, PT, PT, -R7, RZ, RZ ;  /* 0x000000ff07047210 */ /* 0x000fe20007ffe1ff */
[----:B-1----:R-:W-:-:S03]  /*0190*/  IMAD.WIDE.U32 R8, R0, 0x4, R8 ;  /* 0x0000000400087825 */ /* 0x002fc600078e0008 */
[----:B------:R-:W-:-:S04]  /*01a0*/  IADD3 R10, P1, PT, R8, 0x20, RZ ;  /* 0x00000020080a7810 */ /* 0x000fc80007f3e0ff */
[----:B------:R-:W-:-:S09]  /*01b0*/  IADD3.X R13, PT, PT, RZ, R9, RZ, P1, !PT ;  /* 0x00000009ff0d7210 */ /* 0x000fd20000ffe4ff */
.L_x_1:
[----:B------:R-:W-:Y:S02]  /*01c0*/  MOV R8, R10 ;  /* 0x0000000a00087202 */ /* 0x000fe40000000f00 */
[----:B------:R-:W-:Y:S02]  /*01d0*/  MOV R9, R13 ;  /* 0x0000000d00097202 */ /* 0x000fe40000000f00 */
[----:B-1----:R-:W1:Y:S03]  /*01e0*/  LDC.64 R12, c[0x0][0x388] ;  /* 0x0000e200ff0c7b82 */ /* 0x002e660000000a00 */
[----:B0-----:R-:W2:Y:S01]  /*01f0*/  LDG.E R21, desc[UR4][R8.64+-0x20] ;  /* 0xffffe00408157981 */ /* 0x001ea2000c1e1900 */
[----:B-1----:R-:W-:-:S05]  /*0200*/  IMAD.WIDE R12, R11, 0x4, R12 ;  /* 0x000000040b0c7825 */ /* 0x002fca00078e020c */
[----:B--2---:R0:W-:Y:S04]  /*0210*/  STG.E desc[UR4][R12.64], R21 ;  /* 0x000000150c007986 */ /* 0x0041e8000c101904 */
[----:B------:R-:W2:Y:S01]  /*0220*/  LDG.E R23, desc[UR4][R8.64+-0x1c] ;  /* 0xffffe40408177981 */ /* 0x000ea2000c1e1900 */
[----:B------:R-:W-:-:S05]  /*0230*/  IMAD.WIDE R14, R2, 0x4, R12 ;  /* 0x00000004020e7825 */ /* 0x000fca00078e020c */
[----:B--2---:R1:W-:Y:S04]  /*0240*/  STG.E desc[UR4][R14.64], R23 ;  /* 0x000000170e007986 */ /* 0x0043e8000c101904 */
[----:B------:R-:W2:Y:S01]  /*0250*/  LDG.E R25, desc[UR4][R8.64+-0x18] ;  /* 0xffffe80408197981 */ /* 0x000ea2000c1e1900 */
[----:B------:R-:W-:-:S05]  /*0260*/  IMAD.WIDE R16, R2, 0x4, R14 ;  /* 0x0000000402107825 */ /* 0x000fca00078e020e */
[----:B--2---:R2:W-:Y:S04]  /*0270*/  STG.E desc[UR4][R16.64], R25 ;  /* 0x0000001910007986 */ /* 0x0045e8000c101904 */
[----:B------:R-:W3:Y:S01]  /*0280*/  LDG.E R27, desc[UR4][R8.64+-0x14] ;  /* 0xffffec04081b7981 */ /* 0x000ee2000c1e1900 */
[----:B------:R-:W-:-:S05]  /*0290*/  IMAD.WIDE R18, R2, 0x4, R16 ;  /* 0x0000000402127825 */ /* 0x000fca00078e0210 */
[----:B---3--:R3:W-:Y:S04]  /*02a0*/  STG.E desc[UR4][R18.64], R27 ;  /* 0x0000001b12007986 */ /* 0x0087e8000c101904 */
[----:B------:R-:W4:Y:S01]  /*02b0*/  LDG.E R29, desc[UR4][R8.64+-0x10] ;  /* 0xfffff004081d7981 */ /* 0x000f22000c1e1900 */
[----:B0-----:R-:W-:-:S05]  /*02c0*/  IMAD.WIDE R12, R2, 0x4, R18 ;  /* 0x00000004020c7825 */ /* 0x001fca00078e0212 */
[----:B----4-:R0:W-:Y:S04]  /*02d0*/  STG.E desc[UR4][R12.64], R29 ;  /* 0x0000001d0c007986 */ /* 0x0101e8000c101904 */
[----:B------:R-:W4:Y:S01]  /*02e0*/  LDG.E R21, desc[UR4][R8.64+-0xc] ;  /* 0xfffff40408157981 */ /* 0x000f22000c1e1900 */
[----:B-1----:R-:W-:-:S05]  /*02f0*/  IMAD.WIDE R14, R2, 0x4, R12 ;  /* 0x00000004020e7825 */ /* 0x002fca00078e020c */
[----:B----4-:R1:W-:Y:S04]  /*0300*/  STG.E desc[UR4][R14.64], R21 ;  /* 0x000000150e007986 */ /* 0x0103e8000c101904 */
[----:B------:R-:W4:Y:S01]  /*0310*/  LDG.E R23, desc[UR4][R8.64+-0x8] ;  /* 0xfffff80408177981 */ /* 0x000f22000c1e1900 */
[----:B--2---:R-:W-:-:S05]  /*0320*/  IMAD.WIDE R16, R2, 0x4, R14 ;  /* 0x0000000402107825 */ /* 0x004fca00078e020e */
[----:B----4-:R2:W-:Y:S04]  /*0330*/  STG.E desc[UR4][R16.64], R23 ;  /* 0x0000001710007986 */ /* 0x0105e8000c101904 */
[----:B------:R-:W4:Y:S01]  /*0340*/  LDG.E R25, desc[UR4][R8.64+-0x4] ;  /* 0xfffffc0408197981 */ /* 0x000f22000c1e1900 */
[----:B---3--:R-:W-:-:S05]  /*0350*/  IMAD.WIDE R18, R2, 0x4, R16 ;  /* 0x0000000402127825 */ /* 0x008fca00078e0210 */
[----:B----4-:R3:W-:Y:S04]  /*0360*/  STG.E desc[UR4][R18.64], R25 ;  /* 0x0000001912007986 */ /* 0x0107e8000c101904 */
        /* <DEDUP_REMOVED lines=19> */
[----:B--2---:R-:W-:-:S04]  /*04a0*/  IMAD.WIDE R16, R2, 0x4, R14 ;  /* 0x0000000402107825 */ /* 0x004fc800078e020e */
[----:B------:R-:W-:-:S05]  /*04b0*/  VIADD R4, R4, 0x10 ;  /* 0x0000001004047836 */ /* 0x000fca0000000000 */
[----:B------:R-:W-:Y:S01]  /*04c0*/  ISETP.NE.AND P1, PT, R4, RZ, PT ;  /* 0x000000ff0400720c */ /* 0x000fe20003f25270 */
[----:B----4-:R1:W-:Y:S04]  /*04d0*/  STG.E desc[UR4][R16.64], R29 ;  /* 0x0000001d10007986 */ /* 0x0103e8000c101904 */
[----:B------:R-:W2:Y:S01]  /*04e0*/  LDG.E R21, desc[UR4][R8.64+0x1c] ;  /* 0x00001c0408157981 */ /* 0x000ea2000c1e1900 */
[----:B---3--:R-:W-:Y:S01]  /*04f0*/  IMAD.WIDE R18, R2, 0x4, R16 ;  /* 0x0000000402127825 */ /* 0x008fe200078e0210 */
[----:B------:R-:W-:Y:S02]  /*0500*/  IADD3 R10, P2, PT, R8, 0x40, RZ ;  /* 0x00000040080a7810 */ /* 0x000fe40007f5e0ff */
[----:B------:R-:W-:Y:S02]  /*0510*/  LEA R11, R2, R11, 0x4 ;  /* 0x0000000b020b7211 */ /* 0x000fe400078e20ff */
[----:B0-----:R-:W-:Y:S01]  /*0520*/  IADD3.X R13, PT, PT, RZ, R9, RZ, P2, !PT ;  /* 0x00000009ff0d7210 */ /* 0x001fe200017fe4ff */
[----:B--2---:R1:W-:Y:S01]  /*0530*/  STG.E desc[UR4][R18.64], R21 ;  /* 0x0000001512007986 */ /* 0x0043e2000c101904 */
[----:B------:R-:W-:Y:S07]  /*0540*/  @P1 BRA `(.L_x_1) ;  /* 0xfffffffc001c1947 */ /* 0x000fee000383ffff */
.L_x_0:
[----:B0-----:R-:W-:Y:S05]  /*0550*/  @!P0 EXIT ;  /* 0x000000000000894d */ /* 0x001fea0003800000 */
[----:B------:R-:W-:Y:S02]  /*0560*/  ISETP.GE.U32.AND P1, PT, R6, 0x8, PT ;  /* 0x000000080600780c */ /* 0x000fe40003f26070 */
[----:B------:R-:W-:-:S04]  /*0570*/  LOP3.LUT R4, R3, 0x7, RZ, 0xc0, !PT ;  /* 0x0000000703047812 */ /* 0x000fc800078ec0ff */
[----:B------:R-:W-:-:S07]  /*0580*/  ISETP.NE.AND P0, PT, R4, RZ, PT ;  /* 0x000000ff0400720c */ /* 0x000fce0003f05270 */
[----:B------:R-:W-:Y:S06]  /*0590*/  @!P1 BRA `(.L_x_2) ;  /* 0x00000000008c9947 */ /* 0x000fec0003800000 */
[----:B------:R-:W0:Y:S01]  /*05a0*/  LDC.64 R10, c[0x0][0x380] ;  /* 0x0000e000ff0a7b82 */ /* 0x000e220000000a00 */
[----:B------:R-:W-:Y:S01]  /*05b0*/  IADD3 R9, PT, PT, R0, R7, RZ ;  /* 0x0000000700097210 */ /* 0x000fe20007ffe0ff */
[----:B------:R-:W2:Y:S06]  /*05c0*/  LDCU.64 UR6, c[0x0][0x380] ;  /* 0x00007000ff0677ac */ /* 0x000eac0008000a00 */
[----:B------:R-:W3:Y:S01]  /*05d0*/  LDC.64 R12, c[0x0][0x388] ;  /* 0x0000e200ff0c7b82 */ /* 0x000ee20000000a00 */
[----:B0-----:R-:W-:-:S05]  /*05e0*/  IMAD.WIDE.U32 R10, R9, 0x4, R10 ;  /* 0x00000004090a7825 */ /* 0x001fca00078e000a */
[----:B-1----:R-:W4:Y:S01]  /*05f0*/  LDG.E R19, desc[UR4][R10.64] ;  /* 0x000000040a137981 */ /* 0x002f22000c1e1900 */
[----:B------:R-:W-:Y:S01]  /*0600*/  IADD3 R6, P1, PT, R0, R7, RZ ;  /* 0x0000000700067210 */ /* 0x000fe20007f3e0ff */
[----:B------:R-:W-:-:S03]  /*0610*/  IMAD R9, R7, R2, R5 ;  /* 0x0000000207097224 */ /* 0x000fc600078e0205 */
[----:B------:R-:W-:Y:S01]  /*0620*/  IADD3.X R15, PT, PT, RZ, RZ, RZ, P1, !PT ;  /* 0x000000ffff0f7210 */ /* 0x000fe20000ffe4ff */
[----:B---3--:R-:W-:Y:S01]  /*0630*/  IMAD.WIDE R12, R9, 0x4, R12 ;  /* 0x00000004090c7825 */ /* 0x008fe200078e020c */
[----:B--2---:R-:W-:-:S04]  /*0640*/  LEA R8, P1, R6, UR6, 0x2 ;  /* 0x0000000606087c11 */ /* 0x004fc8000f8210ff */
[----:B------:R-:W-:Y:S01]  /*0650*/  LEA.HI.X R9, R6, UR7, R15, 0x2, P1 ;  /* 0x0000000706097c11 */ /* 0x000fe200088f140f */
[----:B----4-:R0:W-:Y:S04]  /*0660*/  STG.E desc[UR4][R12.64], R19 ;  /* 0x000000130c007986 */ /* 0x0101e8000c101904 */
        /* <DEDUP_REMOVED lines=18> */
[----:B------:R-:W2:Y:S01]  /*0790*/  LDG.E R23, desc[UR4][R8.64+0x1c] ;  /* 0x00001c0408177981 */ /* 0x000ea2000c1e1900 */
[----:B---3--:R-:W-:-:S04]  /*07a0*/  IMAD.WIDE R16, R2, 0x4, R14 ;  /* 0x0000000402107825 */ /* 0x008fc800078e020e */
[----:B------:R-:W-:Y:S01]  /*07b0*/  VIADD R7, R7, 0x8 ;  /* 0x0000000807077836 */ /* 0x000fe20000000000 */
[----:B--2---:R0:W-:Y:S06]  /*07c0*/  STG.E desc[UR4][R16.64], R23 ;  /* 0x0000001710007986 */ /* 0x0041ec000c101904 */
.L_x_2:
[----:B------:R-:W-:Y:S05]  /*07d0*/  @!P0 EXIT ;  /* 0x000000000000894d */ /* 0x000fea0003800000 */
[----:B------:R-:W-:Y:S02]  /*07e0*/  ISETP.GE.U32.AND P1, PT, R4, 0x4, PT ;  /* 0x000000040400780c */ /* 0x000fe40003f26070 */
[----:B------:R-:W-:-:S04]  /*07f0*/  LOP3.LUT R3, R3, 0x3, RZ, 0xc0, !PT ;  /* 0x0000000303037812 */ /* 0x000fc800078ec0ff */
[----:B------:R-:W-:-:S07]  /*0800*/  ISETP.NE.AND P0, PT, R3, RZ, PT ;  /* 0x000000ff0300720c */ /* 0x000fce0003f05270 */
[----:B------:R-:W-:Y:S06]  /*0810*/  @!P1 BRA `(.L_x_3) ;  /* 0x00000000005c9947 */ /* 0x000fec0003800000 */
[----:B------:R-:W2:Y:S01]  /*0820*/  LDC.64 R8, c[0x0][0x380] ;  /* 0x0000e000ff087b82 */ /* 0x000ea20000000a00 */
[----:B0-----:R-:W-:Y:S01]  /*0830*/  IADD3 R11, PT, PT, R0, R7, RZ ;  /* 0x00000007000b7210 */ /* 0x001fe20007ffe0ff */
[----:B------:R-:W0:Y:S06]  /*0840*/  LDCU.64 UR6, c[0x0][0x380] ;  /* 0x00007000ff0677ac */ /* 0x000e2c0008000a00 */
[----:B------:R-:W3:Y:S01]  /*0850*/  LDC.64 R12, c[0x0][0x388] ;  /* 0x0000e200ff0c7b82 */ /* 0x000ee20000000a00 */
[----:B--2---:R-:W-:-:S05]  /*0860*/  IMAD.WIDE.U32 R10, R11, 0x4, R8 ;  /* 0x000000040b0a7825 */ /* 0x004fca00078e0008 */
[----:B-1----:R-:W2:Y:S01]  /*0870*/  LDG.E R19, desc[UR4][R10.64] ;  /* 0x000000040a137981 */ /* 0x002ea2000c1e1900 */
[----:B------:R-:W-:Y:S01]  /*0880*/  IADD3 R4, P1, PT, R0, R7, RZ ;  /* 0x0000000700047210 */ /* 0x000fe20007f3e0ff */
[----:B------:R-:W-:-:S03]  /*0890*/  IMAD R9, R7, R2, R5 ;  /* 0x0000000207097224 */ /* 0x000fc600078e0205 */
[----:B------:R-:W-:Y:S01]  /*08a0*/  IADD3.X R15, PT, PT, RZ, RZ, RZ, P1, !PT ;  /* 0x000000ffff0f7210 */ /* 0x000fe20000ffe4ff */
[----:B---3--:R-:W-:Y:S01]  /*08b0*/  IMAD.WIDE R12, R9, 0x4, R12 ;  /* 0x00000004090c7825 */ /* 0x008fe200078e020c */
[----:B0-----:R-:W-:-:S04]  /*08c0*/  LEA R8, P1, R4, UR6, 0x2 ;  /* 0x0000000604087c11 */ /* 0x001fc8000f8210ff */
[----:B------:R-:W-:Y:S01]  /*08d0*/  LEA.HI.X R9, R4, UR7, R15, 0x2, P1 ;  /* 0x0000000704097c11 */ /* 0x000fe200088f140f */
[----:B--2---:R2:W-:Y:S04]  /*08e0*/  STG.E desc[UR4][R12.64], R19 ;  /* 0x000000130c007986 */ /* 0x0045e8000c101904 */
[----:B------:R-:W3:Y:S01]  /*08f0*/  LDG.E R21, desc[UR4][R8.64+0x4] ;  /* 0x0000040408157981 */ /* 0x000ee2000c1e1900 */
[----:B------:R-:W-:-:S05]  /*0900*/  IMAD.WIDE R10, R2, 0x4, R12 ;  /* 0x00000004020a7825 */ /* 0x000fca00078e020c */
[----:B---3--:R2:W-:Y:S04]  /*0910*/  STG.E desc[UR4][R10.64], R21 ;  /* 0x000000150a007986 */ /* 0x0085e8000c101904 */
[----:B------:R-:W3:Y:S01]  /*0920*/  LDG.E R23, desc[UR4][R8.64+0x8] ;  /* 0x0000080408177981 */ /* 0x000ee2000c1e1900 */
[----:B------:R-:W-:-:S05]  /*0930*/  IMAD.WIDE R14, R2, 0x4, R10 ;  /* 0x00000004020e7825 */ /* 0x000fca00078e020a */
[----:B---3--:R2:W-:Y:S04]  /*0940*/  STG.E desc[UR4][R14.64], R23 ;  /* 0x000000170e007986 */ /* 0x0085e8000c101904 */
[----:B------:R-:W3:Y:S01]  /*0950*/  LDG.E R25, desc[UR4][R8.64+0xc] ;  /* 0x00000c0408197981 */ /* 0x000ee2000c1e1900 */
[----:B------:R-:W-:Y:S01]  /*0960*/  IMAD.WIDE R16, R2, 0x4, R14 ;  /* 0x0000000402107825 */ /* 0x000fe200078e020e */
[----:B------:R-:W-:-:S04]  /*0970*/  IADD3 R7, PT, PT, R7, 0x4, RZ ;  /* 0x0000000407077810 */ /* 0x000fc80007ffe0ff */
[----:B---3--:R2:W-:Y:S03]  /*0980*/  STG.E desc[UR4][R16.64], R25 ;  /* 0x0000001910007986 */ /* 0x0085e6000c101904 */
.L_x_3:
[----:B------:R-:W-:Y:S05]  /*0990*/  @!P0 EXIT ;  /* 0x000000000000894d */ /* 0x000fea0003800000 */
[----:B0-2---:R-:W0:Y:S01]  /*09a0*/  LDC.64 R10, c[0x0][0x380] ;  /* 0x0000e000ff0a7b82 */ /* 0x005e220000000a00 */
[----:B------:R-:W-:Y:S01]  /*09b0*/  IADD3 R13, PT, PT, R0, R7, RZ ;  /* 0x00000007000d7210 */ /* 0x000fe20007ffe0ff */
[----:B------:R-:W-:-:S06]  /*09c0*/  IMAD.MOV R3, RZ, RZ, -R3 ;  /* 0x000000ffff037224 */ /* 0x000fcc00078e0a03 */
[----:B------:R-:W2:Y:S01]  /*09d0*/  LDC.64 R8, c[0x0][0x388] ;  /* 0x0000e200ff087b82 */ /* 0x000ea20000000a00 */
[----:B0-----:R-:W-:-:S04]  /*09e0*/  IMAD.WIDE.U32 R10, R13, 0x4, R10 ;  /* 0x000000040d0a7825 */ /* 0x001fc800078e000a */
[----:B------:R-:W-:-:S07]  /*09f0*/  IMAD R13, R7, R2, R5 ;  /* 0x00000002070d7224 */ /* 0x000fce00078e0205 */
.L_x_4:
[----:B0-----:R-:W-:Y:S02]  /*0a00*/  MOV R7, R11 ;  /* 0x0000000b00077202 */ /* 0x001fe40000000f00 */
[----:B------:R-:W-:-:S05]  /*0a10*/  MOV R6, R10 ;  /* 0x0000000a00067202 */ /* 0x000fca0000000f00 */
[----:B------:R-:W3:Y:S01]  /*0a20*/  LDG.E R7, desc[UR4][R6.64] ;  /* 0x0000000406077981 */ /* 0x000ee2000c1e1900 */
[----:B------:R-:W-:Y:S01]  /*0a30*/  IADD3 R3, PT, PT, R3, 0x1, RZ ;  /* 0x0000000103037810 */ /* 0x000fe20007ffe0ff */
[----:B--2---:R-:W-:Y:S01]  /*0a40*/  IMAD.WIDE R4, R13, 0x4, R8 ;  /* 0x000000040d047825 */ /* 0x004fe200078e0208 */
[----:B------:R-:W-:Y:S02]  /*0a50*/  IADD3 R10, P1, PT, R10, 0x4, RZ ;  /* 0x000000040a0a7810 */ /* 0x000fe40007f3e0ff */
[----:B------:R-:W-:Y:S02]  /*0a60*/  ISETP.NE.AND P0, PT, R3, RZ, PT ;  /* 0x000000ff0300720c */ /* 0x000fe40003f05270 */
[----:B------:R-:W-:Y:S02]  /*0a70*/  IADD3 R13, PT, PT, R13, R2, RZ ;  /* 0x000000020d0d7210 */ /* 0x000fe40007ffe0ff */
[----:B------:R-:W-:Y:S01]  /*0a80*/  IADD3.X R11, PT, PT, RZ, R11, RZ, P1, !PT ;  /* 0x0000000bff0b7210 */ /* 0x000fe20000ffe4ff */
[----:B---3--:R0:W-:Y:S08]  /*0a90*/  STG.E desc[UR4][R4.64], R7 ;  /* 0x0000000704007986 */ /* 0x0081f0000c101904 */
[----:B------:R-:W-:Y:S05]  /*0aa0*/  @P0 BRA `(.L_x_4) ;  /* 0xfffffffc00d40947 */ /* 0x000fea000383ffff */
[----:B------:R-:W-:Y:S05]  /*0ab0*/  EXIT ;  /* 0x000000000000794d */ /* 0x000fea0003800000 */
.L_x_5:
[----:B------:R-:W-:-:S00]  /*0ac0*/  BRA `(.L_x_5) ;  /* 0xfffffffc00fc7947 */ /* 0x000fc0000383ffff */
[----:B------:R-:W-:-:S00]  /*0ad0*/  NOP ;  /* 0x0000000000007918 */ /* 0x000fc00000000000 */
        /* <DEDUP_REMOVED lines=10> */
.L_x_6:


//--------------------- .nv.shared.reserved.0     --------------------------
	.section	.nv.shared.reserved.0,"aw",@nobits
	.weak		__nv_reservedSMEM_offset_0_alias
	.size		__nv_reservedSMEM_offset_0_alias, 0, 64
	.other		__nv_reservedSMEM_offset_0_alias,@"STO_CUDA_RESERVED_SHARED STV_DEFAULT"
__nv_reservedSMEM_offset_0_alias:
	.zero		0
	.zero		64


//--------------------- .nv.constant0._Z21matrixTransposeKernelPiS_ii --------------------------
	.section	.nv.constant0._Z21matrixTransposeKernelPiS_ii,"a",@progbits
	.sectionflags	@""
	.align	4
.nv.constant0._Z21matrixTransposeKernelPiS_ii:
	.zero		920


//--------------------- SYMBOLS --------------------------

	.type		.nv.reservedSmem.offset0,@object
	.size		.nv.reservedSmem.offset0,0x4
